//
// Generated by NVIDIA NVVM Compiler
//
// Compiler Build ID: CL-36424714
// Cuda compilation tools, release 13.0, V13.0.88
// Based on NVVM 20.0.0
//

.version 9.0
.target sm_100
.address_size 64

	// .globl	_Z9sumKernelPiS_S_i

.visible .entry _Z9sumKernelPiS_S_i(
	.param .u64 .ptr .align 1 _Z9sumKernelPiS_S_i_param_0,
	.param .u64 .ptr .align 1 _Z9sumKernelPiS_S_i_param_1,
	.param .u64 .ptr .align 1 _Z9sumKernelPiS_S_i_param_2,
	.param .u32 _Z9sumKernelPiS_S_i_param_3
)
{
	.reg .pred 	%p<2>;
	.reg .b32 	%r<9>;
	.reg .b64 	%rd<11>;

	ld.param.u64 	%rd1, [_Z9sumKernelPiS_S_i_param_0];
	ld.param.u64 	%rd2, [_Z9sumKernelPiS_S_i_param_1];
	ld.param.u64 	%rd3, [_Z9sumKernelPiS_S_i_param_2];
	ld.param.u32 	%r2, [_Z9sumKernelPiS_S_i_param_3];
	mov.u32 	%r3, %ctaid.x;
	mov.u32 	%r4, %ntid.x;
	mov.u32 	%r5, %tid.x;
	mad.lo.s32 	%r1, %r3, %r4, %r5;
	setp.ge.s32 	%p1, %r1, %r2;
	@%p1 bra 	$L__BB0_2;
	cvta.to.global.u64 	%rd4, %rd2;
	cvta.to.global.u64 	%rd5, %rd3;
	cvta.to.global.u64 	%rd6, %rd1;
	mul.wide.s32 	%rd7, %r1, 4;
	add.s64 	%rd8, %rd4, %rd7;
	ld.global.u32 	%r6, [%rd8];
	add.s64 	%rd9, %rd5, %rd7;
	ld.global.u32 	%r7, [%rd9];
	add.s32 	%r8, %r7, %r6;
	add.s64 	%rd10, %rd6, %rd7;
	st.global.u32 	[%rd10], %r8;
$L__BB0_2:
	ret;

}


// ===== COMPILED SASS (sm_100) =====

	.target	sm_100

	.elftype	@"ET_EXEC"


//--------------------- .note.nv.tkinfo           --------------------------
	.section	.note.nv.tkinfo,"",@"SHT_NOTE"
	.sectionflags	@"SHF_NOTE_NV_TKINFO"
	.tkinfo
        /*0018*/ 	.word	0x00000002
        /*0030*/ 	.string	""
        /*0030*/ 	.string	"ptxas"
        /*0030*/ 	.string	"Cuda compilation tools, release 13.0, V13.0.88"
        /*0030*/ 	.string	"Build cuda_13.0.r13.0/compiler.36424714_0"
        /*0030*/ 	.string	"-arch sm_100 -m 64 "



//--------------------- .note.nv.cuinfo           --------------------------
	.section	.note.nv.cuinfo,"",@"SHT_NOTE"
	.sectionflags	@"SHF_NOTE_NV_CUINFO"
        /*0018*/ 	.short	0x0002
        /*001a*/ 	.short	0x0064
        /*001c*/ 	.short	0x0082
	.zero		2


//--------------------- .nv.info                  --------------------------
	.section	.nv.info,"",@"SHT_CUDA_INFO"
	.align	4


	//----- nvinfo : EIATTR_REGCOUNT
	.align		4
        /*0000*/ 	.byte	0x04, 0x2f
        /*0002*/ 	.short	(.L_1 - .L_0)
	.align		4
.L_0:
        /*0004*/ 	.word	index@(_Z9sumKernelPiS_S_i)
        /*0008*/ 	.word	0x0000000c


	//----- nvinfo : EIATTR_FRAME_SIZE
	.align		4
.L_1:
        /*000c*/ 	.byte	0x04, 0x11
        /*000e*/ 	.short	(.L_3 - .L_2)
	.align		4
.L_2:
        /*0010*/ 	.word	index@(_Z9sumKernelPiS_S_i)
        /*0014*/ 	.word	0x00000000


	//----- nvinfo : EIATTR_MIN_STACK_SIZE
	.align		4
.L_3:
        /*0018*/ 	.byte	0x04, 0x12
        /*001a*/ 	.short	(.L_5 - .L_4)
	.align		4
.L_4:
        /*001c*/ 	.word	index@(_Z9sumKernelPiS_S_i)
        /*0020*/ 	.word	0x00000000
.L_5:


//--------------------- .nv.compat                --------------------------
	.section	.nv.compat,"",@"SHT_CUDA_COMPAT_INFO"
	.align	4
        /*0000*/ 	.byte	0x02, 0x09, 0x00, 0x00, 0x02, 0x02, 0x01, 0x00, 0x02, 0x05, 0x05, 0x00, 0x03, 0x07, 0x01, 0x01
        /*0010*/ 	.byte	0x02, 0x03, 0x00, 0x00, 0x02, 0x06, 0x01, 0x00, 0x04, 0x0b, 0x08, 0x00, 0x09, 0x00, 0x00, 0x00
        /*0020*/ 	.byte	0x00, 0x00, 0x00, 0x00


//--------------------- .nv.info._Z9sumKernelPiS_S_i --------------------------
	.section	.nv.info._Z9sumKernelPiS_S_i,"",@"SHT_CUDA_INFO"
	.sectionflags	@""
	.align	4


	//----- nvinfo : EIATTR_CUDA_API_VERSION
	.align		4
        /*0000*/ 	.byte	0x04, 0x37
        /*0002*/ 	.short	(.L_7 - .L_6)
.L_6:
        /*0004*/ 	.word	0x00000082


	//----- nvinfo : EIATTR_KPARAM_INFO
	.align		4
.L_7:
        /*0008*/ 	.byte	0x04, 0x17
        /*000a*/ 	.short	(.L_9 - .L_8)
.L_8:
        /*000c*/ 	.word	0x00000000
        /*0010*/ 	.short	0x0003
        /*0012*/ 	.short	0x0018
        /*0014*/ 	.byte	0x00, 0xf0, 0x11, 0x00


	//----- nvinfo : EIATTR_KPARAM_INFO
	.align		4
.L_9:
        /*0018*/ 	.byte	0x04, 0x17
        /*001a*/ 	.short	(.L_11 - .L_10)
.L_10:
        /*001c*/ 	.word	0x00000000
        /*0020*/ 	.short	0x0002
        /*0022*/ 	.short	0x0010
        /*0024*/ 	.byte	0x00, 0xf5, 0x21, 0x00


	//----- nvinfo : EIATTR_KPARAM_INFO
	.align		4
.L_11:
        /*0028*/ 	.byte	0x04, 0x17
        /*002a*/ 	.short	(.L_13 - .L_12)
.L_12:
        /*002c*/ 	.word	0x00000000
        /*0030*/ 	.short	0x0001
        /*0032*/ 	.short	0x0008
        /*0034*/ 	.byte	0x00, 0xf5, 0x21, 0x00


	//----- nvinfo : EIATTR_KPARAM_INFO
	.align		4
.L_13:
        /*0038*/ 	.byte	0x04, 0x17
        /*003a*/ 	.short	(.L_15 - .L_14)
.L_14:
        /*003c*/ 	.word	0x00000000
        /*0040*/ 	.short	0x0000
        /*0042*/ 	.short	0x0000
        /*0044*/ 	.byte	0x00, 0xf5, 0x21, 0x00


	//----- nvinfo : EIATTR_SPARSE_MMA_MASK
	.align		4
.L_15:
        /*0048*/ 	.byte	0x03, 0x50
        /*004a*/ 	.short	0x0000


	//----- nvinfo : EIATTR_MAXREG_COUNT
	.align		4
        /*004c*/ 	.byte	0x03, 0x1b
        /*004e*/ 	.short	0x00ff


	//----- nvinfo : EIATTR_MERCURY_ISA_VERSION
	.align		4
        /*0050*/ 	.byte	0x03, 0x5f
        /*0052*/ 	.short	0x0101


	//----- nvinfo : EIATTR_VRC_CTA_INIT_COUNT
	.align		4
        /*0054*/ 	.byte	0x02, 0x4a
	.zero		1
	.zero		1


	//----- nvinfo : EIATTR_EXIT_INSTR_OFFSETS
	.align		4
        /*0058*/ 	.byte	0x04, 0x1c
        /*005a*/ 	.short	(.L_17 - .L_16)


	//   ....[0]....
.L_16:
        /*005c*/ 	.word	0x00000070


	//   ....[1]....
        /*0060*/ 	.word	0x00000130


	//----- nvinfo : EIATTR_CBANK_PARAM_SIZE
	.align		4
.L_17:
        /*0064*/ 	.byte	0x03, 0x19
        /*0066*/ 	.short	0x001c


	//----- nvinfo : EIATTR_PARAM_CBANK
	.align		4
        /*0068*/ 	.byte	0x04, 0x0a
        /*006a*/ 	.short	(.L_19 - .L_18)
	.align		4
.L_18:
        /*006c*/ 	.word	index@(.nv.constant0._Z9sumKernelPiS_S_i)
        /*0070*/ 	.short	0x0380
        /*0072*/ 	.short	0x001c


	//----- nvinfo : EIATTR_SW_WAR
	.align		4
.L_19:
        /*0074*/ 	.byte	0x04, 0x36
        /*0076*/ 	.short	(.L_21 - .L_20)
.L_20:
        /*0078*/ 	.word	0x00000008
.L_21:


//--------------------- .nv.callgraph             --------------------------
	.section	.nv.callgraph,"",@"SHT_CUDA_CALLGRAPH"
	.align	4
	.sectionentsize	8
	.align		4
        /*0000*/ 	.word	0x00000000
	.align		4
        /*0004*/ 	.word	0xffffffff
	.align		4
        /*0008*/ 	.word	0x00000000
	.align		4
        /*000c*/ 	.word	0xfffffffe
	.align		4
        /*0010*/ 	.word	0x00000000
	.align		4
        /*0014*/ 	.word	0xfffffffd
	.align		4
        /*0018*/ 	.word	0x00000000
	.align		4
        /*001c*/ 	.word	0xfffffffc


//--------------------- .text._Z9sumKernelPiS_S_i --------------------------
	.section	.text._Z9sumKernelPiS_S_i,"ax",@progbits
	.align	128
        .global         _Z9sumKernelPiS_S_i
        .type           _Z9sumKernelPiS_S_i,@function
        .size           _Z9sumKernelPiS_S_i,(.L_x_1 - _Z9sumKernelPiS_S_i)
        .other          _Z9sumKernelPiS_S_i,@"STO_CUDA_ENTRY STV_DEFAULT"
_Z9sumKernelPiS_S_i:
.text._Z9sumKernelPiS_S_i:
[----:B------:R-:W-:Y:S01]  /*0000*/  LDC R1, c[0x0][0x37c] ;  /* 0x0000df00ff017b82 */ /* 0x000fe20000000800 */
[----:B------:R-:W0:Y:S07]  /*0010*/  S2R R0, SR_TID.X ;  /* 0x0000000000007919 */ /* 0x000e2e0000002100 */
[----:B------:R-:W0:Y:S01]  /*0020*/  S2UR UR4, SR_CTAID.X ;  /* 0x00000000000479c3 */ /* 0x000e220000002500 */
[----:B------:R-:W1:Y:S07]  /*0030*/  LDCU UR5, c[0x0][0x398] ;  /* 0x00007300ff0577ac */ /* 0x000e6e0008000800 */
[----:B------:R-:W0:Y:S02]  /*0040*/  LDC R9, c[0x0][0x360] ;  /* 0x0000d800ff097b82 */ /* 0x000e240000000800 */
[----:B0-----:R-:W-:-:S05]  /*0050*/  IMAD R9, R9, UR4, R0 ;  /* 0x0000000409097c24 */ /* 0x001fca000f8e0200 */
[----:B-1----:R-:W-:-:S13]  /*0060*/  ISETP.GE.AND P0, PT, R9, UR5, PT ;  /* 0x0000000509007c0c */ /* 0x002fda000bf06270 */
[----:B------:R-:W-:Y:S05]  /*0070*/  @P0 EXIT ;  /* 0x000000000000094d */ /* 0x000fea0003800000 */
[----:B------:R-:W0:Y:S01]  /*0080*/  LDC.64 R2, c[0x0][0x388] ;  /* 0x0000e200ff027b82 */ /* 0x000e220000000a00 */
[----:B------:R-:W1:Y:S07]  /*0090*/  LDCU.64 UR4, c[0x0][0x358] ;  /* 0x00006b00ff0477ac */ /* 0x000e6e0008000a00 */
[----:B------:R-:W2:Y:S08]  /*00a0*/  LDC.64 R4, c[0x0][0x390] ;  /* 0x0000e400ff047b82 */ /* 0x000eb00000000a00 */
[----:B------:R-:W3:Y:S01]  /*00b0*/  LDC.64 R6, c[0x0][0x380] ;  /* 0x0000e000ff067b82 */ /* 0x000ee20000000a00 */
[----:B0-----:R-:W-:-:S06]  /*00c0*/  IMAD.WIDE R2, R9, 0x4, R2 ;  /* 0x0000000409027825 */ /* 0x001fcc00078e0202 */
[----:B-1----:R-:W4:Y:S01]  /*00d0*/  LDG.E R2, desc[UR4][R2.64] ;  /* 0x0000000402027981 */ /* 0x002f22000c1e1900 */
[----:B--2---:R-:W-:-:S06]  /*00e0*/  IMAD.WIDE R4, R9, 0x4, R4 ;  /* 0x0000000409047825 */ /* 0x004fcc00078e0204 */
[----:B------:R-:W4:Y:S01]  /*00f0*/  LDG.E R5, desc[UR4][R4.64] ;  /* 0x0000000404057981 */ /* 0x000f22000c1e1900 */
[----:B---3--:R-:W-:Y:S01]  /*0100*/  IMAD.WIDE R6, R9, 0x4, R6 ;  /* 0x0000000409067825 */ /* 0x008fe200078e0206 */
[----:B----4-:R-:W-:-:S05]  /*0110*/  IADD3 R9, PT, PT, R2, R5, RZ ;  /* 0x0000000502097210 */ /* 0x010fca0007ffe0ff */
[----:B------:R-:W-:Y:S01]  /*0120*/  STG.E desc[UR4][R6.64], R9 ;  /* 0x0000000906007986 */ /* 0x000fe2000c101904 */
[----:B------:R-:W-:Y:S05]  /*0130*/  EXIT ;  /* 0x000000000000794d */ /* 0x000fea0003800000 */
.L_x_0:
[----:B------:R-:W-:-:S00]  /*0140*/  BRA `(.L_x_0) ;  /* 0xfffffffc00fc7947 */ /* 0x000fc0000383ffff */
[----:B------:R-:W-:-:S00]  /*0150*/  NOP ;  /* 0x0000000000007918 */ /* 0x000fc00000000000 */
        /* <DEDUP_REMOVED lines=10> */
.L_x_1:


//--------------------- .nv.shared.reserved.0     --------------------------
	.section	.nv.shared.reserved.0,"aw",@nobits
	.weak		__nv_reservedSMEM_offset_0_alias
	.size		__nv_reservedSMEM_offset_0_alias, 0, 64
	.other		__nv_reservedSMEM_offset_0_alias,@"STO_CUDA_RESERVED_SHARED STV_DEFAULT"
__nv_reservedSMEM_offset_0_alias:
	.zero		0
	.zero		64


//--------------------- .nv.constant0._Z9sumKernelPiS_S_i --------------------------
	.section	.nv.constant0._Z9sumKernelPiS_S_i,"a",@progbits
	.sectionflags	@""
	.align	4
.nv.constant0._Z9sumKernelPiS_S_i:
	.zero		924


//--------------------- SYMBOLS --------------------------

	.type		.nv.reservedSmem.offset0,@object
	.size		.nv.reservedSmem.offset0,0x4
